//
// Generated by NVIDIA NVVM Compiler
//
// Compiler Build ID: CL-36424714
// Cuda compilation tools, release 13.0, V13.0.88
// Based on NVVM 20.0.0
//

.version 9.0
.target sm_100
.address_size 64

	// .globl	_Z17calcDotProdKernelPiPKiS1_
.extern .func  (.param .b32 func_retval0) vprintf
(
	.param .b64 vprintf_param_0,
	.param .b64 vprintf_param_1
)
;
// blockNumbers has been demoted
.global .align 1 .b8 $str[58] = {84, 104, 114, 101, 97, 100, 73, 100, 58, 32, 37, 100, 32, 66, 108, 111, 99, 107, 73, 100, 58, 32, 37, 100, 32, 117, 115, 105, 110, 103, 32, 105, 110, 100, 101, 120, 58, 32, 37, 100, 32, 67, 97, 108, 99, 117, 108, 97, 116, 101, 100, 58, 32, 37, 100, 32, 10};

.visible .entry _Z17calcDotProdKernelPiPKiS1_(
	.param .u64 .ptr .align 1 _Z17calcDotProdKernelPiPKiS1__param_0,
	.param .u64 .ptr .align 1 _Z17calcDotProdKernelPiPKiS1__param_1,
	.param .u64 .ptr .align 1 _Z17calcDotProdKernelPiPKiS1__param_2
)
{
	.local .align 16 .b8 	__local_depot0[16];
	.reg .b64 	%SP;
	.reg .b64 	%SPL;
	.reg .pred 	%p<9>;
	.reg .b32 	%r<83>;
	.reg .b32 	%f<82>;
	.reg .b64 	%rd<17>;
	// demoted variable
	.shared .align 4 .b8 blockNumbers[8];
	mov.u64 	%SPL, __local_depot0;
	cvta.local.u64 	%SP, %SPL;
	ld.param.u64 	%rd2, [_Z17calcDotProdKernelPiPKiS1__param_0];
	ld.param.u64 	%rd3, [_Z17calcDotProdKernelPiPKiS1__param_1];
	ld.param.u64 	%rd4, [_Z17calcDotProdKernelPiPKiS1__param_2];
	cvta.to.global.u64 	%rd1, %rd2;
	cvta.to.global.u64 	%rd5, %rd3;
	cvta.to.global.u64 	%rd6, %rd4;
	add.u64 	%rd7, %SP, 0;
	add.u64 	%rd8, %SPL, 0;
	mov.u32 	%r1, %ctaid.x;
	mov.u32 	%r2, %ntid.x;
	mov.u32 	%r24, %tid.x;
	mad.lo.s32 	%r25, %r1, %r2, %r24;
	mul.wide.s32 	%rd9, %r25, 4;
	add.s64 	%rd10, %rd6, %rd9;
	ld.global.u32 	%r26, [%rd10];
	add.s64 	%rd11, %rd5, %rd9;
	ld.global.u32 	%r27, [%rd11];
	mul.lo.s32 	%r28, %r27, %r26;
	add.s64 	%rd12, %rd1, %rd9;
	st.global.u32 	[%rd12], %r28;
	st.local.v4.u32 	[%rd8], {%r24, %r1, %r25, %r28};
	mov.u64 	%rd13, $str;
	cvta.global.u64 	%rd14, %rd13;
	{ // callseq 0, 0
	.param .b64 param0;
	st.param.b64 	[param0], %rd14;
	.param .b64 param1;
	st.param.b64 	[param1], %rd7;
	.param .b32 retval0;
	call.uni (retval0), 
	vprintf, 
	(
	param0, 
	param1
	);
	ld.param.b32 	%r29, [retval0];
	} // callseq 0
	ld.global.u32 	%r31, [%rd12];
	shl.b32 	%r32, %r24, 2;
	mov.u32 	%r33, blockNumbers;
	add.s32 	%r34, %r33, %r32;
	st.shared.u32 	[%r34], %r31;
	bar.sync 	0;
	and.b32  	%r3, %r2, 15;
	setp.lt.u32 	%p1, %r2, 16;
	mov.f32 	%f81, 0f00000000;
	mov.b32 	%r79, 0;
	@%p1 bra 	$L__BB0_3;
	and.b32  	%r79, %r2, 2032;
	add.s32 	%r76, %r33, 32;
	and.b32  	%r37, %r2, -16;
	neg.s32 	%r77, %r37;
	mov.f32 	%f81, 0f00000000;
$L__BB0_2:
	.pragma "nounroll";
	ld.shared.u32 	%r38, [%r76+-32];
	cvt.rn.f32.s32 	%f17, %r38;
	add.f32 	%f18, %f81, %f17;
	ld.shared.u32 	%r39, [%r76+-28];
	cvt.rn.f32.s32 	%f19, %r39;
	add.f32 	%f20, %f18, %f19;
	ld.shared.u32 	%r40, [%r76+-24];
	cvt.rn.f32.s32 	%f21, %r40;
	add.f32 	%f22, %f20, %f21;
	ld.shared.u32 	%r41, [%r76+-20];
	cvt.rn.f32.s32 	%f23, %r41;
	add.f32 	%f24, %f22, %f23;
	ld.shared.u32 	%r42, [%r76+-16];
	cvt.rn.f32.s32 	%f25, %r42;
	add.f32 	%f26, %f24, %f25;
	ld.shared.u32 	%r43, [%r76+-12];
	cvt.rn.f32.s32 	%f27, %r43;
	add.f32 	%f28, %f26, %f27;
	ld.shared.u32 	%r44, [%r76+-8];
	cvt.rn.f32.s32 	%f29, %r44;
	add.f32 	%f30, %f28, %f29;
	ld.shared.u32 	%r45, [%r76+-4];
	cvt.rn.f32.s32 	%f31, %r45;
	add.f32 	%f32, %f30, %f31;
	ld.shared.u32 	%r46, [%r76];
	cvt.rn.f32.s32 	%f33, %r46;
	add.f32 	%f34, %f32, %f33;
	ld.shared.u32 	%r47, [%r76+4];
	cvt.rn.f32.s32 	%f35, %r47;
	add.f32 	%f36, %f34, %f35;
	ld.shared.u32 	%r48, [%r76+8];
	cvt.rn.f32.s32 	%f37, %r48;
	add.f32 	%f38, %f36, %f37;
	ld.shared.u32 	%r49, [%r76+12];
	cvt.rn.f32.s32 	%f39, %r49;
	add.f32 	%f40, %f38, %f39;
	ld.shared.u32 	%r50, [%r76+16];
	cvt.rn.f32.s32 	%f41, %r50;
	add.f32 	%f42, %f40, %f41;
	ld.shared.u32 	%r51, [%r76+20];
	cvt.rn.f32.s32 	%f43, %r51;
	add.f32 	%f44, %f42, %f43;
	ld.shared.u32 	%r52, [%r76+24];
	cvt.rn.f32.s32 	%f45, %r52;
	add.f32 	%f46, %f44, %f45;
	ld.shared.u32 	%r53, [%r76+28];
	cvt.rn.f32.s32 	%f47, %r53;
	add.f32 	%f81, %f46, %f47;
	add.s32 	%r77, %r77, 16;
	add.s32 	%r76, %r76, 64;
	setp.ne.s32 	%p2, %r77, 0;
	@%p2 bra 	$L__BB0_2;
$L__BB0_3:
	setp.eq.s32 	%p3, %r3, 0;
	@%p3 bra 	$L__BB0_12;
	and.b32  	%r11, %r2, 7;
	setp.lt.u32 	%p4, %r3, 8;
	@%p4 bra 	$L__BB0_6;
	shl.b32 	%r54, %r79, 2;
	add.s32 	%r56, %r33, %r54;
	ld.shared.u32 	%r57, [%r56];
	cvt.rn.f32.s32 	%f49, %r57;
	add.f32 	%f50, %f81, %f49;
	ld.shared.u32 	%r58, [%r56+4];
	cvt.rn.f32.s32 	%f51, %r58;
	add.f32 	%f52, %f50, %f51;
	ld.shared.u32 	%r59, [%r56+8];
	cvt.rn.f32.s32 	%f53, %r59;
	add.f32 	%f54, %f52, %f53;
	ld.shared.u32 	%r60, [%r56+12];
	cvt.rn.f32.s32 	%f55, %r60;
	add.f32 	%f56, %f54, %f55;
	ld.shared.u32 	%r61, [%r56+16];
	cvt.rn.f32.s32 	%f57, %r61;
	add.f32 	%f58, %f56, %f57;
	ld.shared.u32 	%r62, [%r56+20];
	cvt.rn.f32.s32 	%f59, %r62;
	add.f32 	%f60, %f58, %f59;
	ld.shared.u32 	%r63, [%r56+24];
	cvt.rn.f32.s32 	%f61, %r63;
	add.f32 	%f62, %f60, %f61;
	ld.shared.u32 	%r64, [%r56+28];
	cvt.rn.f32.s32 	%f63, %r64;
	add.f32 	%f81, %f62, %f63;
	add.s32 	%r79, %r79, 8;
$L__BB0_6:
	setp.eq.s32 	%p5, %r11, 0;
	@%p5 bra 	$L__BB0_12;
	and.b32  	%r14, %r2, 3;
	setp.lt.u32 	%p6, %r11, 4;
	@%p6 bra 	$L__BB0_9;
	shl.b32 	%r65, %r79, 2;
	add.s32 	%r67, %r33, %r65;
	ld.shared.u32 	%r68, [%r67];
	cvt.rn.f32.s32 	%f65, %r68;
	add.f32 	%f66, %f81, %f65;
	ld.shared.u32 	%r69, [%r67+4];
	cvt.rn.f32.s32 	%f67, %r69;
	add.f32 	%f68, %f66, %f67;
	ld.shared.u32 	%r70, [%r67+8];
	cvt.rn.f32.s32 	%f69, %r70;
	add.f32 	%f70, %f68, %f69;
	ld.shared.u32 	%r71, [%r67+12];
	cvt.rn.f32.s32 	%f71, %r71;
	add.f32 	%f81, %f70, %f71;
	add.s32 	%r79, %r79, 4;
$L__BB0_9:
	setp.eq.s32 	%p7, %r14, 0;
	@%p7 bra 	$L__BB0_12;
	shl.b32 	%r72, %r79, 2;
	add.s32 	%r82, %r33, %r72;
	neg.s32 	%r81, %r14;
$L__BB0_11:
	.pragma "nounroll";
	ld.shared.u32 	%r74, [%r82];
	cvt.rn.f32.s32 	%f72, %r74;
	add.f32 	%f81, %f81, %f72;
	add.s32 	%r82, %r82, 4;
	add.s32 	%r81, %r81, 1;
	setp.ne.s32 	%p8, %r81, 0;
	@%p8 bra 	$L__BB0_11;
$L__BB0_12:
	cvt.rzi.s32.f32 	%r75, %f81;
	mul.wide.u32 	%rd15, %r1, 4;
	add.s64 	%rd16, %rd1, %rd15;
	st.global.u32 	[%rd16], %r75;
	ret;

}


// ===== COMPILED SASS (sm_100) =====

	.target	sm_100

	.elftype	@"ET_EXEC"


//--------------------- .note.nv.tkinfo           --------------------------
	.section	.note.nv.tkinfo,"",@"SHT_NOTE"
	.sectionflags	@"SHF_NOTE_NV_TKINFO"
	.tkinfo
        /*0018*/ 	.word	0x00000002
        /*0030*/ 	.string	""
        /*0030*/ 	.string	"ptxas"
        /*0030*/ 	.string	"Cuda compilation tools, release 13.0, V13.0.88"
        /*0030*/ 	.string	"Build cuda_13.0.r13.0/compiler.36424714_0"
        /*0030*/ 	.string	"-arch sm_100 -m 64 "



//--------------------- .note.nv.cuinfo           --------------------------
	.section	.note.nv.cuinfo,"",@"SHT_NOTE"
	.sectionflags	@"SHF_NOTE_NV_CUINFO"
        /*0018*/ 	.short	0x0002
        /*001a*/ 	.short	0x0064
        /*001c*/ 	.short	0x0082
	.zero		2


//--------------------- .nv.info                  --------------------------
	.section	.nv.info,"",@"SHT_CUDA_INFO"
	.align	4


	//----- nvinfo : EIATTR_REGCOUNT
	.align		4
        /*0000*/ 	.byte	0x04, 0x2f
        /*0002*/ 	.short	(.L_2 - .L_1)
	.align		4
.L_1:
        /*0004*/ 	.word	index@(_Z17calcDotProdKernelPiPKiS1_)
        /*0008*/ 	.word	0x0000001a


	//----- nvinfo : EIATTR_FRAME_SIZE
	.align		4
.L_2:
        /*000c*/ 	.byte	0x04, 0x11
        /*000e*/ 	.short	(.L_4 - .L_3)
	.align		4
.L_3:
        /*0010*/ 	.word	index@(_Z17calcDotProdKernelPiPKiS1_)
        /*0014*/ 	.word	0x00000010


	//----- nvinfo : EIATTR_MIN_STACK_SIZE
	.align		4
.L_4:
        /*0018*/ 	.byte	0x04, 0x12
        /*001a*/ 	.short	(.L_6 - .L_5)
	.align		4
.L_5:
        /*001c*/ 	.word	index@(_Z17calcDotProdKernelPiPKiS1_)
        /*0020*/ 	.word	0x00000010
.L_6:


//--------------------- .nv.compat                --------------------------
	.section	.nv.compat,"",@"SHT_CUDA_COMPAT_INFO"
	.align	4
        /*0000*/ 	.byte	0x02, 0x09, 0x00, 0x00, 0x02, 0x02, 0x01, 0x00, 0x02, 0x05, 0x05, 0x00, 0x03, 0x07, 0x01, 0x01
        /*0010*/ 	.byte	0x02, 0x03, 0x00, 0x00, 0x02, 0x06, 0x01, 0x00, 0x04, 0x0b, 0x08, 0x00, 0x09, 0x00, 0x00, 0x00
        /*0020*/ 	.byte	0x00, 0x00, 0x00, 0x00


//--------------------- .nv.info._Z17calcDotProdKernelPiPKiS1_ --------------------------
	.section	.nv.info._Z17calcDotProdKernelPiPKiS1_,"",@"SHT_CUDA_INFO"
	.sectionflags	@""
	.align	4


	//----- nvinfo : EIATTR_CUDA_API_VERSION
	.align		4
        /*0000*/ 	.byte	0x04, 0x37
        /*0002*/ 	.short	(.L_8 - .L_7)
.L_7:
        /*0004*/ 	.word	0x00000082


	//----- nvinfo : EIATTR_KPARAM_INFO
	.align		4
.L_8:
        /*0008*/ 	.byte	0x04, 0x17
        /*000a*/ 	.short	(.L_10 - .L_9)
.L_9:
        /*000c*/ 	.word	0x00000000
        /*0010*/ 	.short	0x0002
        /*0012*/ 	.short	0x0010
        /*0014*/ 	.byte	0x00, 0xf5, 0x21, 0x00


	//----- nvinfo : EIATTR_KPARAM_INFO
	.align		4
.L_10:
        /*0018*/ 	.byte	0x04, 0x17
        /*001a*/ 	.short	(.L_12 - .L_11)
.L_11:
        /*001c*/ 	.word	0x00000000
        /*0020*/ 	.short	0x0001
        /*0022*/ 	.short	0x0008
        /*0024*/ 	.byte	0x00, 0xf5, 0x21, 0x00


	//----- nvinfo : EIATTR_KPARAM_INFO
	.align		4
.L_12:
        /*0028*/ 	.byte	0x04, 0x17
        /*002a*/ 	.short	(.L_14 - .L_13)
.L_13:
        /*002c*/ 	.word	0x00000000
        /*0030*/ 	.short	0x0000
        /*0032*/ 	.short	0x0000
        /*0034*/ 	.byte	0x00, 0xf5, 0x21, 0x00


	//----- nvinfo : EIATTR_SPARSE_MMA_MASK
	.align		4
.L_14:
        /*0038*/ 	.byte	0x03, 0x50
        /*003a*/ 	.short	0x0000


	//----- nvinfo : EIATTR_MAXREG_COUNT
	.align		4
        /*003c*/ 	.byte	0x03, 0x1b
        /*003e*/ 	.short	0x00ff


	//----- nvinfo : EIATTR_NUM_BARRIERS
	.align		4
        /*0040*/ 	.byte	0x02, 0x4c
        /*0042*/ 	.byte	0x01
	.zero		1


	//----- nvinfo : EIATTR_EXTERNS
	.align		4
        /*0044*/ 	.byte	0x04, 0x0f
        /*0046*/ 	.short	(.L_16 - .L_15)


	//   ....[0]....
	.align		4
.L_15:
        /*0048*/ 	.word	index@(vprintf)


	//----- nvinfo : EIATTR_MERCURY_ISA_VERSION
	.align		4
.L_16:
        /*004c*/ 	.byte	0x03, 0x5f
        /*004e*/ 	.short	0x0101


	//----- nvinfo : EIATTR_VRC_CTA_INIT_COUNT
	.align		4
        /*0050*/ 	.byte	0x02, 0x4a
	.zero		1
	.zero		1


	//----- nvinfo : EIATTR_SYSCALL_OFFSETS
	.align		4
        /*0054*/ 	.byte	0x04, 0x46
        /*0056*/ 	.short	(.L_18 - .L_17)


	//   ....[0]....
.L_17:
        /*0058*/ 	.word	0x000001c0


	//----- nvinfo : EIATTR_EXIT_INSTR_OFFSETS
	.align		4
.L_18:
        /*005c*/ 	.byte	0x04, 0x1c
        /*005e*/ 	.short	(.L_20 - .L_19)


	//   ....[0]....
.L_19:
        /*0060*/ 	.word	0x00000900


	//----- nvinfo : EIATTR_CBANK_PARAM_SIZE
	.align		4
.L_20:
        /*0064*/ 	.byte	0x03, 0x19
        /*0066*/ 	.short	0x0018


	//----- nvinfo : EIATTR_PARAM_CBANK
	.align		4
        /*0068*/ 	.byte	0x04, 0x0a
        /*006a*/ 	.short	(.L_22 - .L_21)
	.align		4
.L_21:
        /*006c*/ 	.word	index@(.nv.constant0._Z17calcDotProdKernelPiPKiS1_)
        /*0070*/ 	.short	0x0380
        /*0072*/ 	.short	0x0018


	//----- nvinfo : EIATTR_SW_WAR
	.align		4
.L_22:
        /*0074*/ 	.byte	0x04, 0x36
        /*0076*/ 	.short	(.L_24 - .L_23)
.L_23:
        /*0078*/ 	.word	0x00000008
.L_24:


//--------------------- .nv.callgraph             --------------------------
	.section	.nv.callgraph,"",@"SHT_CUDA_CALLGRAPH"
	.align	4
	.sectionentsize	8
	.align		4
        /*0000*/ 	.word	0x00000000
	.align		4
        /*0004*/ 	.word	0xffffffff
	.align		4
        /*0008*/ 	.word	index@(_Z17calcDotProdKernelPiPKiS1_)
	.align		4
        /*000c*/ 	.word	index@(vprintf)
	.align		4
        /*0010*/ 	.word	0x00000000
	.align		4
        /*0014*/ 	.word	0xfffffffe
	.align		4
        /*0018*/ 	.word	0x00000000
	.align		4
        /*001c*/ 	.word	0xfffffffd
	.align		4
        /*0020*/ 	.word	0x00000000
	.align		4
        /*0024*/ 	.word	0xfffffffc


//--------------------- .nv.constant4             --------------------------
	.section	.nv.constant4,"a",@progbits
	.align	8
	.align		8
.nv.constant4:
        /*0000*/ 	.dword	vprintf
	.align		8
        /*0008*/ 	.dword	$str


//--------------------- .text._Z17calcDotProdKernelPiPKiS1_ --------------------------
	.section	.text._Z17calcDotProdKernelPiPKiS1_,"ax",@progbits
	.align	128
        .global         _Z17calcDotProdKernelPiPKiS1_
        .type           _Z17calcDotProdKernelPiPKiS1_,@function
        .size           _Z17calcDotProdKernelPiPKiS1_,(.L_x_8 - _Z17calcDotProdKernelPiPKiS1_)
        .other          _Z17calcDotProdKernelPiPKiS1_,@"STO_CUDA_ENTRY STV_DEFAULT"
_Z17calcDotProdKernelPiPKiS1_:
.text._Z17calcDotProdKernelPiPKiS1_:
[----:B------:R-:W0:Y:S01]  /*0000*/  LDC R1, c[0x0][0x37c] ;  /* 0x0000df00ff017b82 */ /* 0x000e220000000800 */
[----:B------:R-:W1:Y:S07]  /*0010*/  S2R R17, SR_CTAID.X ;  /* 0x0000000000117919 */ /* 0x000e6e0000002500 */
[----:B------:R-:W2:Y:S01]  /*0020*/  LDC.64 R4, c[0x0][0x390] ;  /* 0x0000e400ff047b82 */ /* 0x000ea20000000a00 */
[----:B------:R-:W3:Y:S01]  /*0030*/  LDCU UR5, c[0x0][0x2fc] ;  /* 0x00005f80ff0577ac */ /* 0x000ee20008000800 */
[----:B0-----:R-:W-:Y:S01]  /*0040*/  IADD3 R1, PT, PT, R1, -0x10, RZ ;  /* 0xfffffff001017810 */ /* 0x001fe20007ffe0ff */
[----:B------:R-:W1:Y:S01]  /*0050*/  S2R R16, SR_TID.X ;  /* 0x0000000000107919 */ /* 0x000e620000002100 */
[----:B------:R-:W1:Y:S04]  /*0060*/  LDCU UR38, c[0x0][0x360] ;  /* 0x00006c00ff2677ac */ /* 0x000e680008000800 */
[----:B------:R-:W0:Y:S01]  /*0070*/  LDC.64 R2, c[0x0][0x388] ;  /* 0x0000e200ff027b82 */ /* 0x000e220000000a00 */
[----:B------:R-:W4:Y:S07]  /*0080*/  LDCU.64 UR36, c[0x0][0x358] ;  /* 0x00006b00ff2477ac */ /* 0x000f2e0008000a00 */
[----:B------:R-:W5:Y:S01]  /*0090*/  LDC.64 R22, c[0x0][0x380] ;  /* 0x0000e000ff167b82 */ /* 0x000f620000000a00 */
[----:B------:R-:W-:Y:S01]  /*00a0*/  MOV R0, 0x0 ;  /* 0x0000000000007802 */ /* 0x000fe20000000f00 */
[----:B------:R-:W3:Y:S01]  /*00b0*/  LDCU UR4, c[0x0][0x2f8] ;  /* 0x00005f00ff0477ac */ /* 0x000ee20008000800 */
[----:B------:R-:W3:Y:S01]  /*00c0*/  LDCU.64 UR6, c[0x4][0x8] ;  /* 0x01000100ff0677ac */ /* 0x000ee20008000a00 */
[----:B-1----:R-:W-:-:S04]  /*00d0*/  IMAD R18, R17, UR38, R16 ;  /* 0x0000002611127c24 */ /* 0x002fc8000f8e0210 */
[----:B--2---:R-:W-:-:S04]  /*00e0*/  IMAD.WIDE R4, R18, 0x4, R4 ;  /* 0x0000000412047825 */ /* 0x004fc800078e0204 */
[C---:B0-----:R-:W-:Y:S02]  /*00f0*/  IMAD.WIDE R2, R18.reuse, 0x4, R2 ;  /* 0x0000000412027825 */ /* 0x041fe400078e0202 */
[----:B----4-:R0:W2:Y:S04]  /*0100*/  LDG.E R4, desc[UR36][R4.64] ;  /* 0x0000002404047981 */ /* 0x0100a8000c1e1900 */
[----:B------:R-:W2:Y:S01]  /*0110*/  LDG.E R3, desc[UR36][R2.64] ;  /* 0x0000002402037981 */ /* 0x000ea2000c1e1900 */
[----:B-----5:R-:W-:Y:S01]  /*0120*/  IMAD.WIDE R22, R18, 0x4, R22 ;  /* 0x0000000412167825 */ /* 0x020fe200078e0216 */
[----:B------:R1:W4:Y:S01]  /*0130*/  LDC.64 R8, c[0x4][R0] ;  /* 0x0100000000087b82 */ /* 0x0003220000000a00 */
[----:B---3--:R-:W-:Y:S02]  /*0140*/  IADD3 R6, P0, PT, R1, UR4, RZ ;  /* 0x0000000401067c10 */ /* 0x008fe4000ff1e0ff */
[----:B0-----:R-:W-:-:S02]  /*0150*/  IMAD.U32 R5, RZ, RZ, UR7 ;  /* 0x00000007ff057e24 */ /* 0x001fc4000f8e00ff */
[----:B------:R-:W-:Y:S01]  /*0160*/  IADD3.X R7, PT, PT, RZ, UR5, RZ, P0, !PT ;  /* 0x00000005ff077c10 */ /* 0x000fe200087fe4ff */
[----:B--2---:R-:W-:Y:S01]  /*0170*/  IMAD R19, R4, R3, RZ ;  /* 0x0000000304137224 */ /* 0x004fe200078e02ff */
[----:B------:R-:W-:-:S04]  /*0180*/  MOV R4, UR6 ;  /* 0x0000000600047c02 */ /* 0x000fc80008000f00 */
[----:B------:R1:W-:Y:S04]  /*0190*/  STL.128 [R1], R16 ;  /* 0x0000001001007387 */ /* 0x0003e80000100c00 */
[----:B----4-:R1:W-:Y:S02]  /*01a0*/  STG.E desc[UR36][R22.64], R19 ;  /* 0x0000001316007986 */ /* 0x0103e4000c101924 */
[----:B------:R-:W-:-:S07]  /*01b0*/  LEPC R20, `(.L_x_0) ;  /* 0x000000001014794e */ /* 0x000fce0000000000 */
[----:B-1----:R-:W-:Y:S05]  /*01c0*/  CALL.ABS.NOINC R8 ;  /* 0x0000000008007343 */ /* 0x002fea0003c00000 */
.L_x_0:
[----:B------:R-:W2:Y:S01]  /*01d0*/  LDG.E R22, desc[UR36][R22.64] ;  /* 0x0000002416167981 */ /* 0x000ea2000c1e1900 */
[----:B------:R-:W-:Y:S01]  /*01e0*/  MOV R3, 0x400 ;  /* 0x0000040000037802 */ /* 0x000fe20000000f00 */
[----:B------:R-:W-:Y:S05]  /*01f0*/  WARPSYNC.ALL ;  /* 0x0000000000007948 */ /* 0x000fea0003800000 */
[----:B------:R-:W0:Y:S01]  /*0200*/  S2R R0, SR_CgaCtaId ;  /* 0x0000000000007919 */ /* 0x000e220000008800 */
[----:B------:R-:W-:Y:S01]  /*0210*/  UISETP.GE.U32.AND UP0, UPT, UR38, 0x10, UPT ;  /* 0x000000102600788c */ /* 0x000fe2000bf06070 */
[----:B------:R-:W-:Y:S01]  /*0220*/  HFMA2 R2, -RZ, RZ, 0, 0 ;  /* 0x00000000ff027431 */ /* 0x000fe200000001ff */
[----:B------:R-:W-:Y:S01]  /*0230*/  ULOP3.LUT UR5, UR38, 0xf, URZ, 0xc0, !UPT ;  /* 0x0000000f26057892 */ /* 0x000fe2000f8ec0ff */
[----:B0-----:R-:W-:Y:S01]  /*0240*/  LEA R3, R0, R3, 0x18 ;  /* 0x0000000300037211 */ /* 0x001fe200078ec0ff */
[----:B------:R-:W-:-:S04]  /*0250*/  IMAD.MOV.U32 R0, RZ, RZ, RZ ;  /* 0x000000ffff007224 */ /* 0x000fc800078e00ff */
[----:B------:R-:W-:-:S05]  /*0260*/  IMAD R5, R16, 0x4, R3 ;  /* 0x0000000410057824 */ /* 0x000fca00078e0203 */
[----:B--2---:R0:W-:Y:S01]  /*0270*/  STS [R5], R22 ;  /* 0x0000001605007388 */ /* 0x0041e20000000800 */
[----:B------:R-:W-:Y:S06]  /*0280*/  BAR.SYNC.DEFER_BLOCKING 0x0 ;  /* 0x0000000000007b1d */ /* 0x000fec0000010000 */
[----:B------:R-:W-:Y:S05]  /*0290*/  BRA.U !UP0, `(.L_x_1) ;  /* 0x0000000108b87547 */ /* 0x000fea000b800000 */
[----:B------:R-:W-:Y:S01]  /*02a0*/  ULOP3.LUT UR6, UR38, 0x7f0, URZ, 0xc0, !UPT ;  /* 0x000007f026067892 */ /* 0x000fe2000f8ec0ff */
[----:B------:R-:W-:Y:S01]  /*02b0*/  IADD3 R16, PT, PT, R3, 0x20, RZ ;  /* 0x0000002003107810 */ /* 0x000fe20007ffe0ff */
[----:B------:R-:W-:Y:S01]  /*02c0*/  ULOP3.LUT UR4, UR38, 0xfffffff0, URZ, 0xc0, !UPT ;  /* 0xfffffff026047892 */ /* 0x000fe2000f8ec0ff */
[----:B------:R-:W-:-:S03]  /*02d0*/  IMAD.MOV.U32 R2, RZ, RZ, RZ ;  /* 0x000000ffff027224 */ /* 0x000fc600078e00ff */
[----:B------:R-:W-:Y:S01]  /*02e0*/  MOV R0, UR6 ;  /* 0x0000000600007c02 */ /* 0x000fe20008000f00 */
[----:B------:R-:W-:-:S12]  /*02f0*/  UIADD3 UR4, UPT, UPT, -UR4, URZ, URZ ;  /* 0x000000ff04047290 */ /* 0x000fd8000fffe1ff */
.L_x_2:
[----:B0-----:R-:W0:Y:S01]  /*0300*/  LDS.128 R4, [R16+-0x20] ;  /* 0xffffe00010047984 */ /* 0x001e220000000c00 */
[----:B------:R-:W-:-:S03]  /*0310*/  UIADD3 UR4, UPT, UPT, UR4, 0x10, URZ ;  /* 0x0000001004047890 */ /* 0x000fc6000fffe0ff */
[----:B------:R-:W1:Y:S01]  /*0320*/  LDS.128 R8, [R16+-0x10] ;  /* 0xfffff00010087984 */ /* 0x000e620000000c00 */
[----:B------:R-:W-:-:S03]  /*0330*/  UISETP.NE.AND UP0, UPT, UR4, URZ, UPT ;  /* 0x000000ff0400728c */ /* 0x000fc6000bf05270 */
[----:B------:R-:W2:Y:S04]  /*0340*/  LDS.128 R12, [R16] ;  /* 0x00000000100c7984 */ /* 0x000ea80000000c00 */
[----:B------:R3:W4:Y:S02]  /*0350*/  LDS.128 R20, [R16+0x10] ;  /* 0x0000100010147984 */ /* 0x0007240000000c00 */
[----:B---3--:R-:W-:Y:S01]  /*0360*/  VIADD R16, R16, 0x40 ;  /* 0x0000004010107836 */ /* 0x008fe20000000000 */
[----:B0-----:R-:W-:Y:S02]  /*0370*/  I2FP.F32.S32 R19, R4 ;  /* 0x0000000400137245 */ /* 0x001fe40000201400 */
[----:B------:R-:W-:Y:S02]  /*0380*/  I2FP.F32.S32 R4, R5 ;  /* 0x0000000500047245 */ /* 0x000fe40000201400 */
[----:B------:R-:W-:Y:S01]  /*0390*/  I2FP.F32.S32 R5, R6 ;  /* 0x0000000600057245 */ /* 0x000fe20000201400 */
[----:B------:R-:W-:Y:S01]  /*03a0*/  FADD R19, R19, R2 ;  /* 0x0000000213137221 */ /* 0x000fe20000000000 */
[----:B------:R-:W-:-:S02]  /*03b0*/  I2FP.F32.S32 R7, R7 ;  /* 0x0000000700077245 */ /* 0x000fc40000201400 */
[----:B-1----:R-:W-:Y:S01]  /*03c0*/  I2FP.F32.S32 R9, R9 ;  /* 0x0000000900097245 */ /* 0x002fe20000201400 */
[----:B------:R-:W-:Y:S01]  /*03d0*/  FADD R4, R19, R4 ;  /* 0x0000000413047221 */ /* 0x000fe20000000000 */
[----:B------:R-:W-:Y:S02]  /*03e0*/  I2FP.F32.S32 R11, R11 ;  /* 0x0000000b000b7245 */ /* 0x000fe40000201400 */
[----:B--2---:R-:W-:Y:S01]  /*03f0*/  I2FP.F32.S32 R13, R13 ;  /* 0x0000000d000d7245 */ /* 0x004fe20000201400 */
[----:B------:R-:W-:Y:S01]  /*0400*/  FADD R4, R4, R5 ;  /* 0x0000000504047221 */ /* 0x000fe20000000000 */
[----:B------:R-:W-:Y:S02]  /*0410*/  I2FP.F32.S32 R5, R8 ;  /* 0x0000000800057245 */ /* 0x000fe40000201400 */
[----:B------:R-:W-:Y:S01]  /*0420*/  I2FP.F32.S32 R15, R15 ;  /* 0x0000000f000f7245 */ /* 0x000fe20000201400 */
[----:B------:R-:W-:Y:S01]  /*0430*/  FADD R4, R4, R7 ;  /* 0x0000000704047221 */ /* 0x000fe20000000000 */
[----:B----4-:R-:W-:-:S02]  /*0440*/  I2FP.F32.S32 R21, R21 ;  /* 0x0000001500157245 */ /* 0x010fc40000201400 */
[----:B------:R-:W-:Y:S01]  /*0450*/  I2FP.F32.S32 R23, R23 ;  /* 0x0000001700177245 */ /* 0x000fe20000201400 */
[----:B------:R-:W-:Y:S01]  /*0460*/  FADD R4, R4, R5 ;  /* 0x0000000504047221 */ /* 0x000fe20000000000 */
[----:B------:R-:W-:-:S03]  /*0470*/  I2FP.F32.S32 R5, R10 ;  /* 0x0000000a00057245 */ /* 0x000fc60000201400 */
[----:B------:R-:W-:-:S04]  /*0480*/  FADD R4, R4, R9 ;  /* 0x0000000904047221 */ /* 0x000fc80000000000 */
        /* <DEDUP_REMOVED lines=12> */
[----:B------:R-:W-:-:S04]  /*0550*/  FADD R4, R4, R5 ;  /* 0x0000000504047221 */ /* 0x000fc80000000000 */
[----:B------:R-:W-:Y:S01]  /*0560*/  FADD R2, R4, R23 ;  /* 0x0000001704027221 */ /* 0x000fe20000000000 */
[----:B------:R-:W-:Y:S06]  /*0570*/  BRA.U UP0, `(.L_x_2) ;  /* 0xfffffffd00607547 */ /* 0x000fec000b83ffff */
.L_x_1:
[----:B------:R-:W-:-:S09]  /*0580*/  UISETP.NE.AND UP0, UPT, UR5, URZ, UPT ;  /* 0x000000ff0500728c */ /* 0x000fd2000bf05270 */
[----:B------:R-:W-:Y:S05]  /*0590*/  BRA.U !UP0, `(.L_x_3) ;  /* 0x0000000108c87547 */ /* 0x000fea000b800000 */
[----:B------:R-:W-:Y:S02]  /*05a0*/  UISETP.GE.U32.AND UP0, UPT, UR5, 0x8, UPT ;  /* 0x000000080500788c */ /* 0x000fe4000bf06070 */
[----:B------:R-:W-:-:S04]  /*05b0*/  ULOP3.LUT UR6, UR38, 0x7, URZ, 0xc0, !UPT ;  /* 0x0000000726067892 */ /* 0x000fc8000f8ec0ff */
[----:B------:R-:W-:-:S03]  /*05c0*/  UISETP.NE.AND UP1, UPT, UR6, URZ, UPT ;  /* 0x000000ff0600728c */ /* 0x000fc6000bf25270 */
[----:B------:R-:W-:Y:S08]  /*05d0*/  BRA.U !UP0, `(.L_x_4) ;  /* 0x0000000108507547 */ /* 0x000ff0000b800000 */
[C---:B------:R-:W-:Y:S01]  /*05e0*/  LEA R12, R0.reuse, R3, 0x2 ;  /* 0x00000003000c7211 */ /* 0x040fe200078e10ff */
[----:B------:R-:W-:-:S04]  /*05f0*/  VIADD R0, R0, 0x8 ;  /* 0x0000000800007836 */ /* 0x000fc80000000000 */
[----:B0-----:R-:W0:Y:S04]  /*0600*/  LDS.128 R4, [R12] ;  /* 0x000000000c047984 */ /* 0x001e280000000c00 */
[----:B------:R-:W1:Y:S01]  /*0610*/  LDS.128 R8, [R12+0x10] ;  /* 0x000010000c087984 */ /* 0x000e620000000c00 */
[----:B0-----:R-:W-:Y:S02]  /*0620*/  I2FP.F32.S32 R13, R4 ;  /* 0x00000004000d7245 */ /* 0x001fe40000201400 */
[----:B------:R-:W-:Y:S02]  /*0630*/  I2FP.F32.S32 R4, R5 ;  /* 0x0000000500047245 */ /* 0x000fe40000201400 */
[----:B------:R-:W-:Y:S01]  /*0640*/  I2FP.F32.S32 R5, R6 ;  /* 0x0000000600057245 */ /* 0x000fe20000201400 */
[----:B------:R-:W-:Y:S01]  /*0650*/  FADD R13, R2, R13 ;  /* 0x0000000d020d7221 */ /* 0x000fe20000000000 */
[----:B------:R-:W-:-:S02]  /*0660*/  I2FP.F32.S32 R7, R7 ;  /* 0x0000000700077245 */ /* 0x000fc40000201400 */
[----:B-1----:R-:W-:Y:S01]  /*0670*/  I2FP.F32.S32 R9, R9 ;  /* 0x0000000900097245 */ /* 0x002fe20000201400 */
[----:B------:R-:W-:Y:S01]  /*0680*/  FADD R4, R13, R4 ;  /* 0x000000040d047221 */ /* 0x000fe20000000000 */
[----:B------:R-:W-:-:S03]  /*0690*/  I2FP.F32.S32 R11, R11 ;  /* 0x0000000b000b7245 */ /* 0x000fc60000201400 */
[----:B------:R-:W-:Y:S01]  /*06a0*/  FADD R4, R4, R5 ;  /* 0x0000000504047221 */ /* 0x000fe20000000000 */
[----:B------:R-:W-:-:S03]  /*06b0*/  I2FP.F32.S32 R5, R8 ;  /* 0x0000000800057245 */ /* 0x000fc60000201400 */
[----:B------:R-:W-:-:S04]  /*06c0*/  FADD R4, R4, R7 ;  /* 0x0000000704047221 */ /* 0x000fc80000000000 */
[----:B------:R-:W-:Y:S01]  /*06d0*/  FADD R4, R4, R5 ;  /* 0x0000000504047221 */ /* 0x000fe20000000000 */
[----:B------:R-:W-:-:S03]  /*06e0*/  I2FP.F32.S32 R5, R10 ;  /* 0x0000000a00057245 */ /* 0x000fc60000201400 */
[----:B------:R-:W-:-:S04]  /*06f0*/  FADD R4, R4, R9 ;  /* 0x0000000904047221 */ /* 0x000fc80000000000 */
[----:B------:R-:W-:-:S04]  /*0700*/  FADD R4, R4, R5 ;  /* 0x0000000504047221 */ /* 0x000fc80000000000 */
[----:B------:R-:W-:-:S07]  /*0710*/  FADD R2, R4, R11 ;  /* 0x0000000b04027221 */ /* 0x000fce0000000000 */
.L_x_4:
[----:B------:R-:W-:Y:S05]  /*0720*/  BRA.U !UP1, `(.L_x_3) ;  /* 0x0000000109647547 */ /* 0x000fea000b800000 */
[----:B------:R-:W-:Y:S02]  /*0730*/  UISETP.GE.U32.AND UP0, UPT, UR6, 0x4, UPT ;  /* 0x000000040600788c */ /* 0x000fe4000bf06070 */
[----:B------:R-:W-:-:S04]  /*0740*/  ULOP3.LUT UR4, UR38, 0x3, URZ, 0xc0, !UPT ;  /* 0x0000000326047892 */ /* 0x000fc8000f8ec0ff */
[----:B------:R-:W-:-:S03]  /*0750*/  UISETP.NE.AND UP1, UPT, UR4, URZ, UPT ;  /* 0x000000ff0400728c */ /* 0x000fc6000bf25270 */
[----:B------:R-:W-:Y:S08]  /*0760*/  BRA.U !UP0, `(.L_x_5) ;  /* 0x00000001082c7547 */ /* 0x000ff0000b800000 */
[C---:B------:R-:W-:Y:S01]  /*0770*/  LEA R4, R0.reuse, R3, 0x2 ;  /* 0x0000000300047211 */ /* 0x040fe200078e10ff */
[----:B------:R-:W-:-:S05]  /*0780*/  VIADD R0, R0, 0x4 ;  /* 0x0000000400007836 */ /* 0x000fca0000000000 */
[----:B0-----:R-:W0:Y:S02]  /*0790*/  LDS.128 R4, [R4] ;  /* 0x0000000004047984 */ /* 0x001e240000000c00 */
[----:B0-----:R-:W-:Y:S02]  /*07a0*/  I2FP.F32.S32 R9, R4 ;  /* 0x0000000400097245 */ /* 0x001fe40000201400 */
[----:B------:R-:W-:Y:S02]  /*07b0*/  I2FP.F32.S32 R8, R5 ;  /* 0x0000000500087245 */ /* 0x000fe40000201400 */
[----:B------:R-:W-:Y:S01]  /*07c0*/  I2FP.F32.S32 R5, R6 ;  /* 0x0000000600057245 */ /* 0x000fe20000201400 */
[----:B------:R-:W-:Y:S01]  /*07d0*/  FADD R9, R2, R9 ;  /* 0x0000000902097221 */ /* 0x000fe20000000000 */
[----:B------:R-:W-:-:S03]  /*07e0*/  I2FP.F32.S32 R2, R7 ;  /* 0x0000000700027245 */ /* 0x000fc60000201400 */
[----:B------:R-:W-:-:S04]  /*07f0*/  FADD R8, R9, R8 ;  /* 0x0000000809087221 */ /* 0x000fc80000000000 */
[----:B------:R-:W-:-:S04]  /*0800*/  FADD R5, R8, R5 ;  /* 0x0000000508057221 */ /* 0x000fc80000000000 */
[----:B------:R-:W-:-:S07]  /*0810*/  FADD R2, R5, R2 ;  /* 0x0000000205027221 */ /* 0x000fce0000000000 */
.L_x_5:
[----:B------:R-:W-:Y:S05]  /*0820*/  BRA.U !UP1, `(.L_x_3) ;  /* 0x0000000109247547 */ /* 0x000fea000b800000 */
[----:B------:R-:W-:Y:S01]  /*0830*/  LEA R0, R0, R3, 0x2 ;  /* 0x0000000300007211 */ /* 0x000fe200078e10ff */
[----:B------:R-:W-:-:S12]  /*0840*/  UIADD3 UR4, UPT, UPT, -UR4, URZ, URZ ;  /* 0x000000ff04047290 */ /* 0x000fd8000fffe1ff */
.L_x_6:
[----:B------:R1:W2:Y:S01]  /*0850*/  LDS R3, [R0] ;  /* 0x0000000000037984 */ /* 0x0002a20000000800 */
[----:B------:R-:W-:-:S04]  /*0860*/  UIADD3 UR4, UPT, UPT, UR4, 0x1, URZ ;  /* 0x0000000104047890 */ /* 0x000fc8000fffe0ff */
[----:B------:R-:W-:Y:S01]  /*0870*/  UISETP.NE.AND UP0, UPT, UR4, URZ, UPT ;  /* 0x000000ff0400728c */ /* 0x000fe2000bf05270 */
[----:B-1----:R-:W-:Y:S01]  /*0880*/  VIADD R0, R0, 0x4 ;  /* 0x0000000400007836 */ /* 0x002fe20000000000 */
[----:B--2---:R-:W-:-:S05]  /*0890*/  I2FP.F32.S32 R3, R3 ;  /* 0x0000000300037245 */ /* 0x004fca0000201400 */
[----:B------:R-:W-:Y:S02]  /*08a0*/  FADD R2, R3, R2 ;  /* 0x0000000203027221 */ /* 0x000fe40000000000 */
[----:B------:R-:W-:Y:S05]  /*08b0*/  BRA.U UP0, `(.L_x_6) ;  /* 0xfffffffd00e47547 */ /* 0x000fea000b83ffff */
.L_x_3:
[----:B0-----:R-:W0:Y:S01]  /*08c0*/  LDC.64 R4, c[0x0][0x380] ;  /* 0x0000e000ff047b82 */ /* 0x001e220000000a00 */
[----:B------:R-:W1:Y:S01]  /*08d0*/  F2I.TRUNC.NTZ R3, R2 ;  /* 0x0000000200037305 */ /* 0x000e62000020f100 */
[----:B0-----:R-:W-:-:S05]  /*08e0*/  IMAD.WIDE.U32 R4, R17, 0x4, R4 ;  /* 0x0000000411047825 */ /* 0x001fca00078e0004 */
[----:B-1----:R-:W-:Y:S01]  /*08f0*/  STG.E desc[UR36][R4.64], R3 ;  /* 0x0000000304007986 */ /* 0x002fe2000c101924 */
[----:B------:R-:W-:Y:S05]  /*0900*/  EXIT ;  /* 0x000000000000794d */ /* 0x000fea0003800000 */
.L_x_7:
[----:B------:R-:W-:-:S00]  /*0910*/  BRA `(.L_x_7) ;  /* 0xfffffffc00fc7947 */ /* 0x000fc0000383ffff */
[----:B------:R-:W-:-:S00]  /*0920*/  NOP ;  /* 0x0000000000007918 */ /* 0x000fc00000000000 */
        /* <DEDUP_REMOVED lines=13> */
.L_x_8:


//--------------------- .nv.global.init           --------------------------
	.section	.nv.global.init,"aw",@progbits
.nv.global.init:
	.type		$str,@object
	.size		$str,(.L_0 - $str)
$str:
        /*0000*/ 	.byte	0x54, 0x68, 0x72, 0x65, 0x61, 0x64, 0x49, 0x64, 0x3a, 0x20, 0x25, 0x64, 0x20, 0x42, 0x6c, 0x6f
        /*0010*/ 	.byte	0x63, 0x6b, 0x49, 0x64, 0x3a, 0x20, 0x25, 0x64, 0x20, 0x75, 0x73, 0x69, 0x6e, 0x67, 0x20, 0x69
        /*0020*/ 	.byte	0x6e, 0x64, 0x65, 0x78, 0x3a, 0x20, 0x25, 0x64, 0x20, 0x43, 0x61, 0x6c, 0x63, 0x75, 0x6c, 0x61
        /*0030*/ 	.byte	0x74, 0x65, 0x64, 0x3a, 0x20, 0x25, 0x64, 0x20, 0x0a, 0x00
.L_0:


//--------------------- .nv.shared._Z17calcDotProdKernelPiPKiS1_ --------------------------
	.section	.nv.shared._Z17calcDotProdKernelPiPKiS1_,"aw",@nobits
	.sectionflags	@""
	.align	4
.nv.shared._Z17calcDotProdKernelPiPKiS1_:
	.zero		1032


//--------------------- .nv.shared.reserved.0     --------------------------
	.section	.nv.shared.reserved.0,"aw",@nobits
	.weak		__nv_reservedSMEM_offset_0_alias
	.size		__nv_reservedSMEM_offset_0_alias, 0, 64
	.other		__nv_reservedSMEM_offset_0_alias,@"STO_CUDA_RESERVED_SHARED STV_DEFAULT"
__nv_reservedSMEM_offset_0_alias:
	.zero		0
	.zero		64


//--------------------- .nv.constant0._Z17calcDotProdKernelPiPKiS1_ --------------------------
	.section	.nv.constant0._Z17calcDotProdKernelPiPKiS1_,"a",@progbits
	.sectionflags	@""
	.align	4
.nv.constant0._Z17calcDotProdKernelPiPKiS1_:
	.zero		920


//--------------------- SYMBOLS --------------------------

	.type		.nv.reservedSmem.offset0,@object
	.size		.nv.reservedSmem.offset0,0x4
	.type		.nv.reservedSmem.cap,@object
	.size		.nv.reservedSmem.cap,0x4
	.type		vprintf,@function
